//
// Generated by NVIDIA NVVM Compiler
//
// Compiler Build ID: CL-36424714
// Cuda compilation tools, release 13.0, V13.0.88
// Based on NVVM 20.0.0
//

.version 9.0
.target sm_100
.address_size 64

	// .globl	_Z14hello_from_gpuv
.extern .func  (.param .b32 func_retval0) vprintf
(
	.param .b64 vprintf_param_0,
	.param .b64 vprintf_param_1
)
;
.global .align 1 .b8 $str[26] = {104, 101, 108, 108, 111, 32, 119, 111, 114, 108, 100, 32, 102, 114, 111, 109, 32, 116, 104, 101, 32, 103, 112, 117, 10};

.visible .entry _Z14hello_from_gpuv()
{
	.reg .b32 	%r<3>;
	.reg .b64 	%rd<3>;

	mov.u64 	%rd1, $str;
	cvta.global.u64 	%rd2, %rd1;
	{ // callseq 0, 0
	.param .b64 param0;
	st.param.b64 	[param0], %rd2;
	.param .b64 param1;
	st.param.b64 	[param1], 0;
	.param .b32 retval0;
	call.uni (retval0), 
	vprintf, 
	(
	param0, 
	param1
	);
	ld.param.b32 	%r1, [retval0];
	} // callseq 0
	ret;

}


// ===== COMPILED SASS (sm_100) =====

	.target	sm_100

	.elftype	@"ET_EXEC"


//--------------------- .note.nv.tkinfo           --------------------------
	.section	.note.nv.tkinfo,"",@"SHT_NOTE"
	.sectionflags	@"SHF_NOTE_NV_TKINFO"
	.tkinfo
        /*0018*/ 	.word	0x00000002
        /*0030*/ 	.string	""
        /*0030*/ 	.string	"ptxas"
        /*0030*/ 	.string	"Cuda compilation tools, release 13.0, V13.0.88"
        /*0030*/ 	.string	"Build cuda_13.0.r13.0/compiler.36424714_0"
        /*0030*/ 	.string	"-arch sm_100 -m 64 "



//--------------------- .note.nv.cuinfo           --------------------------
	.section	.note.nv.cuinfo,"",@"SHT_NOTE"
	.sectionflags	@"SHF_NOTE_NV_CUINFO"
        /*0018*/ 	.short	0x0002
        /*001a*/ 	.short	0x0064
        /*001c*/ 	.short	0x0082
	.zero		2


//--------------------- .nv.info                  --------------------------
	.section	.nv.info,"",@"SHT_CUDA_INFO"
	.align	4


	//----- nvinfo : EIATTR_REGCOUNT
	.align		4
        /*0000*/ 	.byte	0x04, 0x2f
        /*0002*/ 	.short	(.L_2 - .L_1)
	.align		4
.L_1:
        /*0004*/ 	.word	index@(_Z14hello_from_gpuv)
        /*0008*/ 	.word	0x00000018


	//----- nvinfo : EIATTR_FRAME_SIZE
	.align		4
.L_2:
        /*000c*/ 	.byte	0x04, 0x11
        /*000e*/ 	.short	(.L_4 - .L_3)
	.align		4
.L_3:
        /*0010*/ 	.word	index@(_Z14hello_from_gpuv)
        /*0014*/ 	.word	0x00000000


	//----- nvinfo : EIATTR_MIN_STACK_SIZE
	.align		4
.L_4:
        /*0018*/ 	.byte	0x04, 0x12
        /*001a*/ 	.short	(.L_6 - .L_5)
	.align		4
.L_5:
        /*001c*/ 	.word	index@(_Z14hello_from_gpuv)
        /*0020*/ 	.word	0x00000000
.L_6:


//--------------------- .nv.compat                --------------------------
	.section	.nv.compat,"",@"SHT_CUDA_COMPAT_INFO"
	.align	4
        /*0000*/ 	.byte	0x02, 0x09, 0x00, 0x00, 0x02, 0x02, 0x01, 0x00, 0x02, 0x05, 0x05, 0x00, 0x03, 0x07, 0x01, 0x01
        /*0010*/ 	.byte	0x02, 0x03, 0x00, 0x00, 0x02, 0x06, 0x01, 0x00, 0x04, 0x0b, 0x08, 0x00, 0x09, 0x00, 0x00, 0x00
        /*0020*/ 	.byte	0x00, 0x00, 0x00, 0x00


//--------------------- .nv.info._Z14hello_from_gpuv --------------------------
	.section	.nv.info._Z14hello_from_gpuv,"",@"SHT_CUDA_INFO"
	.sectionflags	@""
	.align	4


	//----- nvinfo : EIATTR_CUDA_API_VERSION
	.align		4
        /*0000*/ 	.byte	0x04, 0x37
        /*0002*/ 	.short	(.L_8 - .L_7)
.L_7:
        /*0004*/ 	.word	0x00000082


	//----- nvinfo : EIATTR_SPARSE_MMA_MASK
	.align		4
.L_8:
        /*0008*/ 	.byte	0x03, 0x50
        /*000a*/ 	.short	0x0000


	//----- nvinfo : EIATTR_MAXREG_COUNT
	.align		4
        /*000c*/ 	.byte	0x03, 0x1b
        /*000e*/ 	.short	0x00ff


	//----- nvinfo : EIATTR_EXTERNS
	.align		4
        /*0010*/ 	.byte	0x04, 0x0f
        /*0012*/ 	.short	(.L_10 - .L_9)


	//   ....[0]....
	.align		4
.L_9:
        /*0014*/ 	.word	index@(vprintf)


	//----- nvinfo : EIATTR_MERCURY_ISA_VERSION
	.align		4
.L_10:
        /*0018*/ 	.byte	0x03, 0x5f
        /*001a*/ 	.short	0x0101


	//----- nvinfo : EIATTR_VRC_CTA_INIT_COUNT
	.align		4
        /*001c*/ 	.byte	0x02, 0x4a
	.zero		1
	.zero		1


	//----- nvinfo : EIATTR_SYSCALL_OFFSETS
	.align		4
        /*0020*/ 	.byte	0x04, 0x46
        /*0022*/ 	.short	(.L_12 - .L_11)


	//   ....[0]....
.L_11:
        /*0024*/ 	.word	0x00000080


	//----- nvinfo : EIATTR_EXIT_INSTR_OFFSETS
	.align		4
.L_12:
        /*0028*/ 	.byte	0x04, 0x1c
        /*002a*/ 	.short	(.L_14 - .L_13)


	//   ....[0]....
.L_13:
        /*002c*/ 	.word	0x00000090


	//----- nvinfo : EIATTR_SW_WAR
	.align		4
.L_14:
        /*0030*/ 	.byte	0x04, 0x36
        /*0032*/ 	.short	(.L_16 - .L_15)
.L_15:
        /*0034*/ 	.word	0x00000008
.L_16:


//--------------------- .nv.callgraph             --------------------------
	.section	.nv.callgraph,"",@"SHT_CUDA_CALLGRAPH"
	.align	4
	.sectionentsize	8
	.align		4
        /*0000*/ 	.word	0x00000000
	.align		4
        /*0004*/ 	.word	0xffffffff
	.align		4
        /*0008*/ 	.word	index@(_Z14hello_from_gpuv)
	.align		4
        /*000c*/ 	.word	index@(vprintf)
	.align		4
        /*0010*/ 	.word	0x00000000
	.align		4
        /*0014*/ 	.word	0xfffffffe
	.align		4
        /*0018*/ 	.word	0x00000000
	.align		4
        /*001c*/ 	.word	0xfffffffd
	.align		4
        /*0020*/ 	.word	0x00000000
	.align		4
        /*0024*/ 	.word	0xfffffffc


//--------------------- .nv.constant4             --------------------------
	.section	.nv.constant4,"a",@progbits
	.align	8
	.align		8
.nv.constant4:
        /*0000*/ 	.dword	vprintf
	.align		8
        /*0008*/ 	.dword	$str


//--------------------- .text._Z14hello_from_gpuv --------------------------
	.section	.text._Z14hello_from_gpuv,"ax",@progbits
	.align	128
        .global         _Z14hello_from_gpuv
        .type           _Z14hello_from_gpuv,@function
        .size           _Z14hello_from_gpuv,(.L_x_2 - _Z14hello_from_gpuv)
        .other          _Z14hello_from_gpuv,@"STO_CUDA_ENTRY STV_DEFAULT"
_Z14hello_from_gpuv:
.text._Z14hello_from_gpuv:
[----:B------:R-:W0:Y:S01]  /*0000*/  LDC R1, c[0x0][0x37c] ;  /* 0x0000df00ff017b82 */ /* 0x000e220000000800 */
[----:B------:R-:W-:Y:S01]  /*0010*/  MOV R0, 0x0 ;  /* 0x0000000000007802 */ /* 0x000fe20000000f00 */
[----:B------:R-:W1:Y:S01]  /*0020*/  LDCU.64 UR4, c[0x4][0x8] ;  /* 0x01000100ff0477ac */ /* 0x000e620008000a00 */
[----:B------:R-:W-:-:S05]  /*0030*/  CS2R R6, SRZ ;  /* 0x0000000000067805 */ /* 0x000fca000001ff00 */
[----:B------:R2:W3:Y:S01]  /*0040*/  LDC.64 R2, c[0x4][R0] ;  /* 0x0100000000027b82 */ /* 0x0004e20000000a00 */
[----:B-1----:R-:W-:Y:S02]  /*0050*/  IMAD.U32 R4, RZ, RZ, UR4 ;  /* 0x00000004ff047e24 */ /* 0x002fe4000f8e00ff */
[----:B--2---:R-:W-:-:S07]  /*0060*/  IMAD.U32 R5, RZ, RZ, UR5 ;  /* 0x00000005ff057e24 */ /* 0x004fce000f8e00ff */
[----:B------:R-:W-:-:S07]  /*0070*/  LEPC R20, `(.L_x_0) ;  /* 0x000000001014794e */ /* 0x000fce0000000000 */
[----:B0--3--:R-:W-:Y:S05]  /*0080*/  CALL.ABS.NOINC R2 ;  /* 0x0000000002007343 */ /* 0x009fea0003c00000 */
.L_x_0:
[----:B------:R-:W-:Y:S05]  /*0090*/  EXIT ;  /* 0x000000000000794d */ /* 0x000fea0003800000 */
.L_x_1:
[----:B------:R-:W-:-:S00]  /*00a0*/  BRA `(.L_x_1) ;  /* 0xfffffffc00fc7947 */ /* 0x000fc0000383ffff */
[----:B------:R-:W-:-:S00]  /*00b0*/  NOP ;  /* 0x0000000000007918 */ /* 0x000fc00000000000 */
        /* <DEDUP_REMOVED lines=12> */
.L_x_2:


//--------------------- .nv.global.init           --------------------------
	.section	.nv.global.init,"aw",@progbits
.nv.global.init:
	.type		$str,@object
	.size		$str,(.L_0 - $str)
$str:
        /*0000*/ 	.byte	0x68, 0x65, 0x6c, 0x6c, 0x6f, 0x20, 0x77, 0x6f, 0x72, 0x6c, 0x64, 0x20, 0x66, 0x72, 0x6f, 0x6d
        /*0010*/ 	.byte	0x20, 0x74, 0x68, 0x65, 0x20, 0x67, 0x70, 0x75, 0x0a, 0x00
.L_0:


//--------------------- .nv.shared.reserved.0     --------------------------
	.section	.nv.shared.reserved.0,"aw",@nobits
	.weak		__nv_reservedSMEM_offset_0_alias
	.size		__nv_reservedSMEM_offset_0_alias, 0, 64
	.other		__nv_reservedSMEM_offset_0_alias,@"STO_CUDA_RESERVED_SHARED STV_DEFAULT"
__nv_reservedSMEM_offset_0_alias:
	.zero		0
	.zero		64


//--------------------- .nv.constant0._Z14hello_from_gpuv --------------------------
	.section	.nv.constant0._Z14hello_from_gpuv,"a",@progbits
	.sectionflags	@""
	.align	4
.nv.constant0._Z14hello_from_gpuv:
	.zero		896


//--------------------- SYMBOLS --------------------------

	.type		.nv.reservedSmem.offset0,@object
	.size		.nv.reservedSmem.offset0,0x4
	.type		vprintf,@function
